	.headerflags	@"EF_CUDA_TEXMODE_UNIFIED EF_CUDA_64BIT_ADDRESS EF_CUDA_ACCELERATORS EF_CUDA_SM90 EF_CUDA_VIRTUAL_SM(EF_CUDA_SM90)"
	.elftype	@"ET_EXEC"


//--------------------- .nv.info                  --------------------------
	.section	.nv.info,"",@"SHT_CUDA_INFO"
	.align	4


	//----- nvinfo : EIATTR_REGCOUNT
	.align		4
        /*0000*/ 	.byte	0x04, 0x2f
        /*0002*/ 	.short	(.L_1 - .L_0)
	.align		4
.L_0:
        /*0004*/ 	.word	index@(triton_per_fused_mean_29)
        /*0008*/ 	.word	0x00000011


	//----- nvinfo : EIATTR_MIN_STACK_SIZE
	.align		4
.L_1:
        /*000c*/ 	.byte	0x04, 0x12
        /*000e*/ 	.short	(.L_3 - .L_2)
	.align		4
.L_2:
        /*0010*/ 	.word	index@(triton_per_fused_mean_29)
        /*0014*/ 	.word	0x00000000


	//----- nvinfo : EIATTR_FRAME_SIZE
	.align		4
.L_3:
        /*0018*/ 	.byte	0x04, 0x11
        /*001a*/ 	.short	(.L_5 - .L_4)
	.align		4
.L_4:
        /*001c*/ 	.word	index@(triton_per_fused_mean_29)
        /*0020*/ 	.word	0x00000000


	//----- nvinfo : EIATTR_MIN_STACK_SIZE
	.align		4
.L_5:
        /*0024*/ 	.byte	0x04, 0x12
        /*0026*/ 	.short	(.L_7 - .L_6)
	.align		4
.L_6:
        /*0028*/ 	.word	index@(triton_per_fused_mean_29)
        /*002c*/ 	.word	0x00000000
.L_7:


//--------------------- .nv.info.triton_per_fused_mean_29 --------------------------
	.section	.nv.info.triton_per_fused_mean_29,"",@"SHT_CUDA_INFO"
	.sectionflags	@""
	.align	4


	//----- nvinfo : EIATTR_CUDA_API_VERSION
	.align		4
        /*0000*/ 	.byte	0x04, 0x37
        /*0002*/ 	.short	(.L_9 - .L_8)
.L_8:
        /*0004*/ 	.word	0x0000007c


	//----- nvinfo : EIATTR_KPARAM_INFO
	.align		4
.L_9:
        /*0008*/ 	.byte	0x04, 0x17
        /*000a*/ 	.short	(.L_11 - .L_10)
.L_10:
        /*000c*/ 	.word	0x00000000
        /*0010*/ 	.short	0x0003
        /*0012*/ 	.short	0x0014
        /*0014*/ 	.byte	0x00, 0xf0, 0x11, 0x00


	//----- nvinfo : EIATTR_KPARAM_INFO
	.align		4
.L_11:
        /*0018*/ 	.byte	0x04, 0x17
        /*001a*/ 	.short	(.L_13 - .L_12)
.L_12:
        /*001c*/ 	.word	0x00000000
        /*0020*/ 	.short	0x0002
        /*0022*/ 	.short	0x0010
        /*0024*/ 	.byte	0x00, 0xf0, 0x11, 0x00


	//----- nvinfo : EIATTR_KPARAM_INFO
	.align		4
.L_13:
        /*0028*/ 	.byte	0x04, 0x17
        /*002a*/ 	.short	(.L_15 - .L_14)
.L_14:
        /*002c*/ 	.word	0x00000000
        /*0030*/ 	.short	0x0001
        /*0032*/ 	.short	0x0008
        /*0034*/ 	.byte	0x00, 0xf4, 0x21, 0x00


	//----- nvinfo : EIATTR_KPARAM_INFO
	.align		4
.L_15:
        /*0038*/ 	.byte	0x04, 0x17
        /*003a*/ 	.short	(.L_17 - .L_16)
.L_16:
        /*003c*/ 	.word	0x00000000
        /*0040*/ 	.short	0x0000
        /*0042*/ 	.short	0x0000
        /*0044*/ 	.byte	0x00, 0xf4, 0x21, 0x00


	//----- nvinfo : EIATTR_SPARSE_MMA_MASK
	.align		4
.L_17:
        /*0048*/ 	.byte	0x03, 0x50
        /*004a*/ 	.short	0x0000


	//----- nvinfo : EIATTR_MAXREG_COUNT
	.align		4
        /*004c*/ 	.byte	0x03, 0x1b
        /*004e*/ 	.short	0x00ff


	//----- nvinfo : EIATTR_COOP_GROUP_MASK_REGIDS
	.align		4
        /*0050*/ 	.byte	0x04, 0x29
        /*0052*/ 	.short	(.L_19 - .L_18)


	//   ....[0]....
.L_18:
        /*0054*/ 	.word	0xffffffff


	//   ....[1]....
        /*0058*/ 	.word	0xffffffff


	//   ....[2]....
        /*005c*/ 	.word	0xffffffff


	//   ....[3]....
        /*0060*/ 	.word	0xffffffff


	//   ....[4]....
        /*0064*/ 	.word	0xffffffff


	//   ....[5]....
        /*0068*/ 	.word	0xffffffff


	//   ....[6]....
        /*006c*/ 	.word	0xffffffff


	//----- nvinfo : EIATTR_COOP_GROUP_INSTR_OFFSETS
	.align		4
.L_19:
        /*0070*/ 	.byte	0x04, 0x28
        /*0072*/ 	.short	(.L_21 - .L_20)


	//   ....[0]....
.L_20:
        /*0074*/ 	.word	0x000001f0


	//   ....[1]....
        /*0078*/ 	.word	0x00000200


	//   ....[2]....
        /*007c*/ 	.word	0x00000240


	//   ....[3]....
        /*0080*/ 	.word	0x00000270


	//   ....[4]....
        /*0084*/ 	.word	0x000002c0


	//   ....[5]....
        /*0088*/ 	.word	0x000002f0


	//   ....[6]....
        /*008c*/ 	.word	0x000003f0


	//----- nvinfo : EIATTR_EXIT_INSTR_OFFSETS
	.align		4
.L_21:
        /*0090*/ 	.byte	0x04, 0x1c
        /*0092*/ 	.short	(.L_23 - .L_22)


	//   ....[0]....
.L_22:
        /*0094*/ 	.word	0x000004e0


	//   ....[1]....
        /*0098*/ 	.word	0x00000510


	//----- nvinfo : EIATTR_REQNTID
	.align		4
.L_23:
        /*009c*/ 	.byte	0x04, 0x10
        /*009e*/ 	.short	(.L_25 - .L_24)
.L_24:
        /*00a0*/ 	.word	0x00000040
        /*00a4*/ 	.word	0x00000001
        /*00a8*/ 	.word	0x00000001


	//----- nvinfo : EIATTR_CBANK_PARAM_SIZE
	.align		4
.L_25:
        /*00ac*/ 	.byte	0x03, 0x19
        /*00ae*/ 	.short	0x0018


	//----- nvinfo : EIATTR_PARAM_CBANK
	.align		4
        /*00b0*/ 	.byte	0x04, 0x0a
        /*00b2*/ 	.short	(.L_27 - .L_26)
	.align		4
.L_26:
        /*00b4*/ 	.word	index@(.nv.constant0.triton_per_fused_mean_29)
        /*00b8*/ 	.short	0x0210
        /*00ba*/ 	.short	0x0018


	//----- nvinfo : EIATTR_SW_WAR
	.align		4
.L_27:
        /*00bc*/ 	.byte	0x04, 0x36
        /*00be*/ 	.short	(.L_29 - .L_28)
.L_28:
        /*00c0*/ 	.word	0x00000008
.L_29:


//--------------------- .nv.callgraph             --------------------------
	.section	.nv.callgraph,"",@"SHT_CUDA_CALLGRAPH"
	.align	4
	.sectionentsize	8
	.align		4
        /*0000*/ 	.word	0x00000000
	.align		4
        /*0004*/ 	.word	0xffffffff
	.align		4
        /*0008*/ 	.word	0x00000000
	.align		4
        /*000c*/ 	.word	0xfffffffe
	.align		4
        /*0010*/ 	.word	0x00000000
	.align		4
        /*0014*/ 	.word	0xfffffffd
	.align		4
        /*0018*/ 	.word	0x00000000
	.align		4
        /*001c*/ 	.word	0xfffffffc


//--------------------- .text.triton_per_fused_mean_29 --------------------------
	.section	.text.triton_per_fused_mean_29,"ax",@progbits
	.sectionflags	@"SHF_BARRIERS=1"
	.align	128
        .global         triton_per_fused_mean_29
        .type           triton_per_fused_mean_29,@function
        .size           triton_per_fused_mean_29,(.L_x_1 - triton_per_fused_mean_29)
        .other          triton_per_fused_mean_29,@"STO_CUDA_ENTRY STV_DEFAULT"
triton_per_fused_mean_29:
.text.triton_per_fused_mean_29:
[----:B------:R-:W0:Y:S02]  /*0000*/  LDC R1, c[0x0][0x28] ;  /* 0x00000a00ff017b82 */ /* 0x000e240000000800 */
[----:B------:R-:W1:Y:S01]  /*0010*/  S2R R0, SR_TID.X ;  /* 0x0000000000007919 */ /* 0x000e620000002100 */
[----:B------:R-:W-:Y:S01]  /*0020*/  IMAD.MOV.U32 R8, RZ, RZ, RZ ;  /* 0x000000ffff087224 */ /* 0x000fe200078e00ff */
[----:B------:R-:W2:Y:S01]  /*0030*/  LDC.64 R6, c[0x0][0x218] ;  /* 0x00008600ff067b82 */ /* 0x000ea20000000a00 */
[----:B------:R-:W-:Y:S01]  /*0040*/  ULDC.64 UR6, c[0x0][0x208] ;  /* 0x0000820000067ab9 */ /* 0x000fe20000000a00 */
[----:B------:R-:W3:Y:S01]  /*0050*/  S2R R3, SR_CTAID.X ;  /* 0x0000000000037919 */ /* 0x000ee20000002500 */
[----:B-1----:R-:W-:Y:S01]  /*0060*/  IMAD.SHL.U32 R2, R0, 0x2, RZ ;  /* 0x0000000200027824 */ /* 0x002fe200078e00ff */
[----:B------:R-:W-:Y:S01]  /*0070*/  SHF.R.U32.HI R10, RZ, 0x2, R0 ;  /* 0x00000002ff0a7819 */ /* 0x000fe20000011600 */
[----:B---3--:R-:W-:-:S03]  /*0080*/  IMAD.SHL.U32 R3, R3, 0x8, RZ ;  /* 0x0000000803037824 */ /* 0x008fc600078e00ff */
[----:B------:R-:W-:-:S04]  /*0090*/  LOP3.LUT R2, R2, 0x6, RZ, 0xc0, !PT ;  /* 0x0000000602027812 */ /* 0x000fc800078ec0ff */
[----:B------:R-:W-:-:S04]  /*00a0*/  LOP3.LUT R9, R3, R2, RZ, 0xfc, !PT ;  /* 0x0000000203097212 */ /* 0x000fc800078efcff */
[C---:B------:R-:W-:Y:S01]  /*00b0*/  ISETP.GE.AND P0, PT, R9.reuse, 0x5b8, PT ;  /* 0x000005b80900780c */ /* 0x040fe20003f06270 */
[----:B------:R-:W-:-:S05]  /*00c0*/  IMAD.HI R5, R9, -0x4cf09cad, R8 ;  /* 0xb30f635309057827 */ /* 0x000fca00078e0208 */
[----:B------:R-:W-:-:S04]  /*00d0*/  SHF.R.U32.HI R8, RZ, 0x1f, R5 ;  /* 0x0000001fff087819 */ /* 0x000fc80000011605 */
[----:B------:R-:W-:Y:S02]  /*00e0*/  LEA.HI.SX32 R8, R5, R8, 0x18 ;  /* 0x0000000805087211 */ /* 0x000fe400078fc2ff */
[----:B------:R-:W-:-:S03]  /*00f0*/  SGXT.U32 R5, R10, 0x4 ;  /* 0x000000040a05781a */ /* 0x000fc60000000000 */
[----:B------:R-:W-:-:S04]  /*0100*/  IMAD R10, R8, -0x16e, R9 ;  /* 0xfffffe92080a7824 */ /* 0x000fc800078e0209 */
[----:B------:R-:W-:-:S04]  /*0110*/  IMAD R5, R5, 0x16e, R10 ;  /* 0x0000016e05057824 */ /* 0x000fc800078e020a */
[----:B------:R-:W-:Y:S01]  /*0120*/  IMAD R5, R8, 0x16e0, R5 ;  /* 0x000016e008057824 */ /* 0x000fe200078e0205 */
[----:B------:R-:W-:-:S03]  /*0130*/  CS2R R8, SRZ ;  /* 0x0000000000087805 */ /* 0x000fc6000001ff00 */
[----:B--2---:R-:W-:-:S05]  /*0140*/  IMAD.WIDE R6, R5, 0x4, R6 ;  /* 0x0000000405067825 */ /* 0x004fca00078e0206 */
[----:B------:R-:W2:Y:S01]  /*0150*/  @!P0 LDG.E.64 R8, desc[UR6][R6.64] ;  /* 0x0000000606088981 */ /* 0x000ea2000c1e1b00 */
[----:B------:R-:W1:Y:S01]  /*0160*/  S2UR UR5, SR_CgaCtaId ;  /* 0x00000000000579c3 */ /* 0x000e620000008800 */
[----:B------:R-:W-:Y:S01]  /*0170*/  UMOV UR4, 0x400 ;  /* 0x0000040000047882 */ /* 0x000fe20000000000 */
[----:B------:R-:W-:Y:S02]  /*0180*/  ISETP.GE.AND P1, PT, R0, 0x10, PT ;  /* 0x000000100000780c */ /* 0x000fe40003f26270 */
[----:B------:R-:W-:Y:S01]  /*0190*/  LOP3.LUT R3, R3, 0x7, R0, 0xf8, !PT ;  /* 0x0000000703037812 */ /* 0x000fe200078ef800 */
[----:B-1----:R-:W-:Y:S01]  /*01a0*/  UPRMT UR4, UR5, 0x654, UR4 ;  /* 0x0000065405047896 */ /* 0x002fe20008000004 */
[----:B--2---:R-:W-:Y:S02]  /*01b0*/  SEL R8, R8, RZ, !P0 ;  /* 0x000000ff08087207 */ /* 0x004fe40004000000 */
[----:B------:R-:W-:Y:S02]  /*01c0*/  SEL R9, R9, RZ, !P0 ;  /* 0x000000ff09097207 */ /* 0x000fe40004000000 */
[----:B------:R-:W-:-:S02]  /*01d0*/  FSEL R8, R8, RZ, !P0 ;  /* 0x000000ff08087208 */ /* 0x000fc40004000000 */
[----:B------:R-:W-:-:S03]  /*01e0*/  FSEL R9, R9, RZ, !P0 ;  /* 0x000000ff09097208 */ /* 0x000fc60004000000 */
[----:B------:R-:W1:Y:S04]  /*01f0*/  SHFL.BFLY PT, R5, R8, 0x10, 0x1f ;  /* 0x0e001f0008057f89 */ /* 0x000e6800000e0000 */
[----:B------:R-:W2:Y:S01]  /*0200*/  SHFL.BFLY PT, R12, R9, 0x10, 0x1f ;  /* 0x0e001f00090c7f89 */ /* 0x000ea200000e0000 */
[----:B-1----:R-:W-:Y:S01]  /*0210*/  FADD R10, R8, R5 ;  /* 0x00000005080a7221 */ /* 0x002fe20000000000 */
[----:B------:R-:W-:Y:S01]  /*0220*/  SHF.R.U32.HI R8, RZ, 0x3, R0 ;  /* 0x00000003ff087819 */ /* 0x000fe20000011600 */
[----:B--2---:R-:W-:-:S03]  /*0230*/  FADD R12, R9, R12 ;  /* 0x0000000c090c7221 */ /* 0x004fc60000000000 */
[----:B------:R-:W1:Y:S01]  /*0240*/  SHFL.BFLY PT, R5, R10, 0x8, 0x1f ;  /* 0x0d001f000a057f89 */ /* 0x000e6200000e0000 */
[----:B------:R-:W-:Y:S01]  /*0250*/  LOP3.LUT R9, R8, 0x4, RZ, 0xc0, !PT ;  /* 0x0000000408097812 */ /* 0x000fe200078ec0ff */
[----:B------:R-:W-:Y:S02]  /*0260*/  IMAD.SHL.U32 R8, R2, 0x8, RZ ;  /* 0x0000000802087824 */ /* 0x000fe400078e00ff */
[----:B------:R-:W2:Y:S01]  /*0270*/  SHFL.BFLY PT, R11, R12, 0x8, 0x1f ;  /* 0x0d001f000c0b7f89 */ /* 0x000ea200000e0000 */
[----:B-1----:R-:W-:Y:S01]  /*0280*/  FADD R6, R10, R5 ;  /* 0x000000050a067221 */ /* 0x002fe20000000000 */
[C---:B------:R-:W-:Y:S02]  /*0290*/  LOP3.LUT R5, R0.reuse, 0x1f, RZ, 0xc0, !PT ;  /* 0x0000001f00057812 */ /* 0x040fe400078ec0ff */
[----:B------:R-:W-:Y:S01]  /*02a0*/  LOP3.LUT R10, R0, 0x1, RZ, 0xc0, !PT ;  /* 0x00000001000a7812 */ /* 0x000fe200078ec0ff */
[----:B--2---:R-:W-:Y:S01]  /*02b0*/  FADD R11, R12, R11 ;  /* 0x0000000b0c0b7221 */ /* 0x004fe20000000000 */
[----:B------:R-:W1:Y:S01]  /*02c0*/  SHFL.BFLY PT, R7, R6, 0x4, 0x1f ;  /* 0x0c801f0006077f89 */ /* 0x000e6200000e0000 */
[----:B------:R-:W-:-:S02]  /*02d0*/  ISETP.GE.U32.AND P0, PT, R5, 0x4, PT ;  /* 0x000000040500780c */ /* 0x000fc40003f06070 */
[----:B------:R-:W-:Y:S01]  /*02e0*/  LOP3.LUT R5, R8, R9, RZ, 0xfc, !PT ;  /* 0x0000000908057212 */ /* 0x000fe200078efcff */
[----:B------:R-:W2:Y:S01]  /*02f0*/  SHFL.BFLY PT, R14, R11, 0x4, 0x1f ;  /* 0x0c801f000b0e7f89 */ /* 0x000ea200000e0000 */
[----:B-1----:R-:W-:Y:S01]  /*0300*/  FADD R12, R6, R7 ;  /* 0x00000007060c7221 */ /* 0x002fe20000000000 */
[----:B------:R-:W-:Y:S01]  /*0310*/  LEA R6, R0, UR4, 0x2 ;  /* 0x0000000400067c11 */ /* 0x000fe2000f8e10ff */
[----:B--2---:R-:W-:-:S07]  /*0320*/  FADD R14, R11, R14 ;  /* 0x0000000e0b0e7221 */ /* 0x004fce0000000000 */
[----:B------:R-:W-:Y:S01]  /*0330*/  @!P0 STS [R5+UR4], R12 ;  /* 0x0000000c05008988 */ /* 0x000fe20008000804 */
[----:B------:R-:W-:-:S03]  /*0340*/  VIADD R11, R8, UR4 ;  /* 0x00000004080b7c36 */ /* 0x000fc60008000000 */
[----:B------:R1:W-:Y:S01]  /*0350*/  @!P0 STS [R5+UR4+0x8], R14 ;  /* 0x0000080e05008988 */ /* 0x0003e20008000804 */
[----:B------:R-:W-:Y:S01]  /*0360*/  BAR.SYNC.DEFER_BLOCKING 0x0 ;  /* 0x0000000000007b1d */ /* 0x000fe20000010000 */
[----:B------:R-:W-:Y:S01]  /*0370*/  ISETP.NE.U32.AND P0, PT, R10, 0x1, PT ;  /* 0x000000010a00780c */ /* 0x000fe20003f05070 */
[----:B------:R-:W-:Y:S01]  /*0380*/  IMAD R11, R2, -0x4, R11 ;  /* 0xfffffffc020b7824 */ /* 0x000fe200078e020b */
[----:B------:R-:W-:Y:S02]  /*0390*/  SHF.R.U32.HI R2, RZ, 0x3, R0 ;  /* 0x00000003ff027819 */ /* 0x000fe40000011600 */
[C---:B------:R-:W-:Y:S02]  /*03a0*/  ISETP.LT.AND P0, PT, R0.reuse, 0x10, P0 ;  /* 0x000000100000780c */ /* 0x040fe40000701270 */
[----:B-1----:R-:W-:Y:S02]  /*03b0*/  LOP3.LUT R5, R0, 0x7, RZ, 0xc0, !PT ;  /* 0x0000000700057812 */ /* 0x002fe400078ec0ff */
[----:B------:R-:W-:-:S02]  /*03c0*/  SGXT.U32 R2, R2, 0x2 ;  /* 0x000000020202781a */ /* 0x000fc40000000000 */
[----:B------:R-:W-:Y:S01]  /*03d0*/  LEA R10, R5, UR4, 0x2 ;  /* 0x00000004050a7c11 */ /* 0x000fe2000f8e10ff */
[----:B------:R-:W1:Y:S04]  /*03e0*/  @!P1 LDS R4, [R6] ;  /* 0x0000000006049984 */ /* 0x000e680000000800 */
[----:B-1----:R-:W1:Y:S02]  /*03f0*/  SHFL.BFLY PT, R7, R4, 0x1, 0x1f ;  /* 0x0c201f0004077f89 */ /* 0x002e6400000e0000 */
[----:B-1----:R-:W-:Y:S02]  /*0400*/  FADD R7, R4, R7 ;  /* 0x0000000704077221 */ /* 0x002fe40000000000 */
[----:B------:R-:W1:Y:S03]  /*0410*/  LDC.64 R4, c[0x0][0x210] ;  /* 0x00008400ff047b82 */ /* 0x000e660000000a00 */
[----:B------:R-:W-:Y:S05]  /*0420*/  @P0 STS [R6], R7 ;  /* 0x0000000706000388 */ /* 0x000fea0000000800 */
[----:B------:R-:W-:Y:S01]  /*0430*/  BAR.SYNC.DEFER_BLOCKING 0x0 ;  /* 0x0000000000007b1d */ /* 0x000fe20000010000 */
[----:B------:R-:W-:-:S04]  /*0440*/  LOP3.LUT P0, RZ, R9, R2, RZ, 0xfc, !PT ;  /* 0x0000000209ff7212 */ /* 0x000fc8000780fcff */
[C---:B------:R-:W-:Y:S01]  /*0450*/  ISETP.LT.AND P0, PT, R3.reuse, 0x5b8, !P0 ;  /* 0x000005b80300780c */ /* 0x040fe20004701270 */
[----:B-1----:R-:W-:Y:S01]  /*0460*/  IMAD.WIDE R2, R3, 0x4, R4 ;  /* 0x0000000403027825 */ /* 0x002fe200078e0204 */
[----:B------:R-:W-:Y:S04]  /*0470*/  LDS R12, [R8+UR4] ;  /* 0x00000004080c7984 */ /* 0x000fe80008000800 */
[----:B------:R-:W1:Y:S01]  /*0480*/  LDS R13, [R8+UR4+0x8] ;  /* 0x00000804080d7984 */ /* 0x000e620008000800 */
[----:B------:R-:W-:Y:S06]  /*0490*/  BAR.SYNC.DEFER_BLOCKING 0x0 ;  /* 0x0000000000007b1d */ /* 0x000fec0000010000 */
[----:B-1----:R1:W-:Y:S02]  /*04a0*/  STS.64 [R11], R12 ;  /* 0x0000000c0b007388 */ /* 0x0023e40000000a00 */
[----:B------:R-:W-:Y:S06]  /*04b0*/  BAR.SYNC.DEFER_BLOCKING 0x0 ;  /* 0x0000000000007b1d */ /* 0x000fec0000010000 */
[----:B------:R-:W2:Y:S02]  /*04c0*/  LDS R10, [R10] ;  /* 0x000000000a0a7984 */ /* 0x000ea40000000800 */
[----:B------:R-:W-:Y:S06]  /*04d0*/  BAR.SYNC.DEFER_BLOCKING 0x0 ;  /* 0x0000000000007b1d */ /* 0x000fec0000010000 */
[----:B-1----:R-:W-:Y:S05]  /*04e0*/  @!P0 EXIT ;  /* 0x000000000000894d */ /* 0x002fea0003800000 */
[----:B--2---:R-:W-:-:S05]  /*04f0*/  FMUL R5, R10, 0.0625 ;  /* 0x3d8000000a057820 */ /* 0x004fca0000400000 */
[----:B------:R-:W-:Y:S01]  /*0500*/  STG.E desc[UR6][R2.64], R5 ;  /* 0x0000000502007986 */ /* 0x000fe2000c101906 */
[----:B------:R-:W-:Y:S05]  /*0510*/  EXIT ;  /* 0x000000000000794d */ /* 0x000fea0003800000 */
.L_x_0:
[----:B------:R-:W-:-:S00]  /*0520*/  BRA `(.L_x_0) ;  /* 0xfffffffc00fc7947 */ /* 0x000fc0000383ffff */
[----:B------:R-:W-:-:S00]  /*0530*/  NOP ;  /* 0x0000000000007918 */ /* 0x000fc00000000000 */
        /* <DEDUP_REMOVED lines=12> */
.L_x_1:


//--------------------- .nv.shared.triton_per_fused_mean_29 --------------------------
	.section	.nv.shared.triton_per_fused_mean_29,"aw",@nobits
	.sectionflags	@""
	.align	16
	.zero		1024


//--------------------- .nv.constant0.triton_per_fused_mean_29 --------------------------
	.section	.nv.constant0.triton_per_fused_mean_29,"a",@progbits
	.sectionflags	@""
	.align	4
.nv.constant0.triton_per_fused_mean_29:
	.zero		552
